	.headerflags	@"EF_CUDA_TEXMODE_UNIFIED EF_CUDA_64BIT_ADDRESS EF_CUDA_ACCELERATORS EF_CUDA_SM90 EF_CUDA_VIRTUAL_SM(EF_CUDA_SM90)"
	.elftype	@"ET_EXEC"


//--------------------- .nv.info                  --------------------------
	.section	.nv.info,"",@"SHT_CUDA_INFO"
	.align	4


	//----- nvinfo : EIATTR_REGCOUNT
	.align		4
        /*0000*/ 	.byte	0x04, 0x2f
        /*0002*/ 	.short	(.L_2 - .L_1)
	.align		4
.L_1:
        /*0004*/ 	.word	index@(triton_poi_fused_gelu_native_layer_norm_1)
        /*0008*/ 	.word	0x00000018


	//----- nvinfo : EIATTR_MIN_STACK_SIZE
	.align		4
.L_2:
        /*000c*/ 	.byte	0x04, 0x12
        /*000e*/ 	.short	(.L_4 - .L_3)
	.align		4
.L_3:
        /*0010*/ 	.word	index@(triton_poi_fused_gelu_native_layer_norm_1)
        /*0014*/ 	.word	0x00000000


	//----- nvinfo : EIATTR_FRAME_SIZE
	.align		4
.L_4:
        /*0018*/ 	.byte	0x04, 0x11
        /*001a*/ 	.short	(.L_6 - .L_5)
	.align		4
.L_5:
        /*001c*/ 	.word	index@(triton_poi_fused_gelu_native_layer_norm_1)
        /*0020*/ 	.word	0x00000000


	//----- nvinfo : EIATTR_MIN_STACK_SIZE
	.align		4
.L_6:
        /*0024*/ 	.byte	0x04, 0x12
        /*0026*/ 	.short	(.L_8 - .L_7)
	.align		4
.L_7:
        /*0028*/ 	.word	index@(triton_poi_fused_gelu_native_layer_norm_1)
        /*002c*/ 	.word	0x00000000
.L_8:


//--------------------- .nv.info.triton_poi_fused_gelu_native_layer_norm_1 --------------------------
	.section	.nv.info.triton_poi_fused_gelu_native_layer_norm_1,"",@"SHT_CUDA_INFO"
	.sectionflags	@""
	.align	4


	//----- nvinfo : EIATTR_CUDA_API_VERSION
	.align		4
        /*0000*/ 	.byte	0x04, 0x37
        /*0002*/ 	.short	(.L_10 - .L_9)
.L_9:
        /*0004*/ 	.word	0x0000007c


	//----- nvinfo : EIATTR_KPARAM_INFO
	.align		4
.L_10:
        /*0008*/ 	.byte	0x04, 0x17
        /*000a*/ 	.short	(.L_12 - .L_11)
.L_11:
        /*000c*/ 	.word	0x00000000
        /*0010*/ 	.short	0x0006
        /*0012*/ 	.short	0x0030
        /*0014*/ 	.byte	0x00, 0xf0, 0x11, 0x00


	//----- nvinfo : EIATTR_KPARAM_INFO
	.align		4
.L_12:
        /*0018*/ 	.byte	0x04, 0x17
        /*001a*/ 	.short	(.L_14 - .L_13)
.L_13:
        /*001c*/ 	.word	0x00000000
        /*0020*/ 	.short	0x0005
        /*0022*/ 	.short	0x0028
        /*0024*/ 	.byte	0x00, 0xf4, 0x21, 0x00


	//----- nvinfo : EIATTR_KPARAM_INFO
	.align		4
.L_14:
        /*0028*/ 	.byte	0x04, 0x17
        /*002a*/ 	.short	(.L_16 - .L_15)
.L_15:
        /*002c*/ 	.word	0x00000000
        /*0030*/ 	.short	0x0004
        /*0032*/ 	.short	0x0020
        /*0034*/ 	.byte	0x00, 0xf4, 0x21, 0x00


	//----- nvinfo : EIATTR_KPARAM_INFO
	.align		4
.L_16:
        /*0038*/ 	.byte	0x04, 0x17
        /*003a*/ 	.short	(.L_18 - .L_17)
.L_17:
        /*003c*/ 	.word	0x00000000
        /*0040*/ 	.short	0x0003
        /*0042*/ 	.short	0x0018
        /*0044*/ 	.byte	0x00, 0xf4, 0x21, 0x00


	//----- nvinfo : EIATTR_KPARAM_INFO
	.align		4
.L_18:
        /*0048*/ 	.byte	0x04, 0x17
        /*004a*/ 	.short	(.L_20 - .L_19)
.L_19:
        /*004c*/ 	.word	0x00000000
        /*0050*/ 	.short	0x0002
        /*0052*/ 	.short	0x0010
        /*0054*/ 	.byte	0x00, 0xf4, 0x21, 0x00


	//----- nvinfo : EIATTR_KPARAM_INFO
	.align		4
.L_20:
        /*0058*/ 	.byte	0x04, 0x17
        /*005a*/ 	.short	(.L_22 - .L_21)
.L_21:
        /*005c*/ 	.word	0x00000000
        /*0060*/ 	.short	0x0001
        /*0062*/ 	.short	0x0008
        /*0064*/ 	.byte	0x00, 0xf4, 0x21, 0x00


	//----- nvinfo : EIATTR_KPARAM_INFO
	.align		4
.L_22:
        /*0068*/ 	.byte	0x04, 0x17
        /*006a*/ 	.short	(.L_24 - .L_23)
.L_23:
        /*006c*/ 	.word	0x00000000
        /*0070*/ 	.short	0x0000
        /*0072*/ 	.short	0x0000
        /*0074*/ 	.byte	0x00, 0xf4, 0x21, 0x00


	//----- nvinfo : EIATTR_SPARSE_MMA_MASK
	.align		4
.L_24:
        /*0078*/ 	.byte	0x03, 0x50
        /*007a*/ 	.short	0x0000


	//----- nvinfo : EIATTR_MAXREG_COUNT
	.align		4
        /*007c*/ 	.byte	0x03, 0x1b
        /*007e*/ 	.short	0x00ff


	//----- nvinfo : EIATTR_EXIT_INSTR_OFFSETS
	.align		4
        /*0080*/ 	.byte	0x04, 0x1c
        /*0082*/ 	.short	(.L_26 - .L_25)


	//   ....[0]....
.L_25:
        /*0084*/ 	.word	0x000006d0


	//   ....[1]....
        /*0088*/ 	.word	0x000006f0


	//----- nvinfo : EIATTR_REQNTID
	.align		4
.L_26:
        /*008c*/ 	.byte	0x04, 0x10
        /*008e*/ 	.short	(.L_28 - .L_27)
.L_27:
        /*0090*/ 	.word	0x00000080
        /*0094*/ 	.word	0x00000001
        /*0098*/ 	.word	0x00000001


	//----- nvinfo : EIATTR_CBANK_PARAM_SIZE
	.align		4
.L_28:
        /*009c*/ 	.byte	0x03, 0x19
        /*009e*/ 	.short	0x0034


	//----- nvinfo : EIATTR_PARAM_CBANK
	.align		4
        /*00a0*/ 	.byte	0x04, 0x0a
        /*00a2*/ 	.short	(.L_30 - .L_29)
	.align		4
.L_29:
        /*00a4*/ 	.word	index@(.nv.constant0.triton_poi_fused_gelu_native_layer_norm_1)
        /*00a8*/ 	.short	0x0210
        /*00aa*/ 	.short	0x0034


	//----- nvinfo : EIATTR_SW_WAR
	.align		4
.L_30:
        /*00ac*/ 	.byte	0x04, 0x36
        /*00ae*/ 	.short	(.L_32 - .L_31)
.L_31:
        /*00b0*/ 	.word	0x00000008
.L_32:


//--------------------- .nv.callgraph             --------------------------
	.section	.nv.callgraph,"",@"SHT_CUDA_CALLGRAPH"
	.align	4
	.sectionentsize	8
	.align		4
        /*0000*/ 	.word	0x00000000
	.align		4
        /*0004*/ 	.word	0xffffffff
	.align		4
        /*0008*/ 	.word	0x00000000
	.align		4
        /*000c*/ 	.word	0xfffffffe
	.align		4
        /*0010*/ 	.word	0x00000000
	.align		4
        /*0014*/ 	.word	0xfffffffd
	.align		4
        /*0018*/ 	.word	0x00000000
	.align		4
        /*001c*/ 	.word	0xfffffffc


//--------------------- .nv.constant4             --------------------------
	.section	.nv.constant4,"a",@progbits
	.align	8
	.align		8
.nv.constant4:
        /*0000*/ 	.dword	_$_str


//--------------------- .text.triton_poi_fused_gelu_native_layer_norm_1 --------------------------
	.section	.text.triton_poi_fused_gelu_native_layer_norm_1,"ax",@progbits
	.align	128
        .global         triton_poi_fused_gelu_native_layer_norm_1
        .type           triton_poi_fused_gelu_native_layer_norm_1,@function
        .size           triton_poi_fused_gelu_native_layer_norm_1,(.L_x_1 - triton_poi_fused_gelu_native_layer_norm_1)
        .other          triton_poi_fused_gelu_native_layer_norm_1,@"STO_CUDA_ENTRY STV_DEFAULT"
triton_poi_fused_gelu_native_layer_norm_1:
.text.triton_poi_fused_gelu_native_layer_norm_1:
[----:B------:R-:W0:Y:S01]  /*0000*/  LDC R1, c[0x0][0x28] ;  /* 0x00000a00ff017b82 */ /* 0x000e220000000800 */
[----:B------:R-:W1:Y:S07]  /*0010*/  S2R R0, SR_TID.X ;  /* 0x0000000000007919 */ /* 0x000e6e0000002100 */
[----:B------:R-:W2:Y:S01]  /*0020*/  LDC.64 R2, c[0x0][0x220] ;  /* 0x00008800ff027b82 */ /* 0x000ea20000000a00 */
[----:B------:R-:W-:Y:S01]  /*0030*/  ULDC.64 UR4, c[0x0][0x208] ;  /* 0x0000820000047ab9 */ /* 0x000fe20000000a00 */
[----:B------:R-:W3:Y:S06]  /*0040*/  S2R R5, SR_CTAID.X ;  /* 0x0000000000057919 */ /* 0x000eec0000002500 */
[----:B------:R-:W4:Y:S08]  /*0050*/  LDC.64 R12, c[0x0][0x218] ;  /* 0x00008600ff0c7b82 */ /* 0x000f300000000a00 */
[----:B------:R-:W5:Y:S08]  /*0060*/  LDC.64 R10, c[0x0][0x228] ;  /* 0x00008a00ff0a7b82 */ /* 0x000f700000000a00 */
[----:B------:R-:W5:Y:S01]  /*0070*/  LDC.64 R8, c[0x0][0x230] ;  /* 0x00008c00ff087b82 */ /* 0x000f620000000a00 */
[----:B------:R-:W-:Y:S01]  /*0080*/  CS2R R20, SRZ ;  /* 0x0000000000147805 */ /* 0x000fe2000001ff00 */
[----:B------:R-:W-:Y:S01]  /*0090*/  ULDC.64 UR6, c[0x0][0x210] ;  /* 0x0000840000067ab9 */ /* 0x000fe20000000a00 */
[----:B-1----:R-:W-:-:S04]  /*00a0*/  SHF.L.U32 R0, R0, 0x1, RZ ;  /* 0x0000000100007819 */ /* 0x002fc800000006ff */
[----:B------:R-:W-:-:S04]  /*00b0*/  LOP3.LUT R0, R0, 0xfe, RZ, 0xc0, !PT ;  /* 0x000000fe00007812 */ /* 0x000fc800078ec0ff */
[----:B---3--:R-:W-:Y:S02]  /*00c0*/  LEA R0, R5, R0, 0x8 ;  /* 0x0000000005007211 */ /* 0x008fe400078e40ff */
[----:B------:R-:W1:Y:S02]  /*00d0*/  LDC.64 R4, c[0x0][0x238] ;  /* 0x00008e00ff047b82 */ /* 0x000e640000000a00 */
[----:B------:R-:W-:Y:S01]  /*00e0*/  SHF.R.S32.HI R7, RZ, 0x1f, R0 ;  /* 0x0000001fff077819 */ /* 0x000fe20000011400 */
[C---:B----4-:R-:W-:Y:S01]  /*00f0*/  IMAD.WIDE R12, R0.reuse, 0x4, R12 ;  /* 0x00000004000c7825 */ /* 0x050fe200078e020c */
[----:B------:R-:W-:Y:S02]  /*0100*/  ISETP.GE.AND P0, PT, R0, 0x100, PT ;  /* 0x000001000000780c */ /* 0x000fe40003f06270 */
[----:B------:R-:W-:Y:S02]  /*0110*/  LEA.HI R14, R7, R0, RZ, 0x2 ;  /* 0x00000000070e7211 */ /* 0x000fe400078f10ff */
[----:B------:R-:W-:-:S02]  /*0120*/  CS2R R6, SRZ ;  /* 0x0000000000067805 */ /* 0x000fc4000001ff00 */
[----:B------:R-:W-:Y:S02]  /*0130*/  SHF.R.S32.HI R17, RZ, 0x2, R14 ;  /* 0x00000002ff117819 */ /* 0x000fe4000001140e */
[----:B------:R-:W-:-:S03]  /*0140*/  LOP3.LUT R19, R14, 0xfffffffc, RZ, 0xc0, !PT ;  /* 0xfffffffc0e137812 */ /* 0x000fc600078ec0ff */
[C---:B--2---:R-:W-:Y:S01]  /*0150*/  IMAD.WIDE R14, R17.reuse, 0x4, R2 ;  /* 0x00000004110e7825 */ /* 0x044fe200078e0202 */
[----:B------:R-:W-:Y:S02]  /*0160*/  CS2R R2, SRZ ;  /* 0x0000000000027805 */ /* 0x000fe4000001ff00 */
[----:B------:R-:W-:Y:S01]  /*0170*/  IADD3 R19, R0, -R19, RZ ;  /* 0x8000001300137210 */ /* 0x000fe20007ffe0ff */
[----:B-----5:R-:W-:Y:S01]  /*0180*/  IMAD.WIDE R10, R17, 0x4, R10 ;  /* 0x00000004110a7825 */ /* 0x020fe200078e020a */
[----:B------:R-:W2:Y:S03]  /*0190*/  @!P0 LDG.E.EL R6, desc[UR4][R14.64] ;  /* 0x000000040e068981 */ /* 0x000ea6000c2e1900 */
[----:B0-----:R-:W-:Y:S01]  /*01a0*/  IMAD.WIDE R16, R19, 0x4, R8 ;  /* 0x0000000413107825 */ /* 0x001fe200078e0208 */
[----:B------:R-:W2:Y:S01]  /*01b0*/  @!P0 LDG.E.64 R2, desc[UR4][R12.64] ;  /* 0x000000040c028981 */ /* 0x000ea2000c1e1b00 */
[----:B------:R-:W-:-:S02]  /*01c0*/  CS2R R8, SRZ ;  /* 0x0000000000087805 */ /* 0x000fc4000001ff00 */
[----:B-1----:R-:W-:Y:S01]  /*01d0*/  IMAD.WIDE R18, R19, 0x4, R4 ;  /* 0x0000000413127825 */ /* 0x002fe200078e0204 */
[----:B------:R-:W-:Y:S01]  /*01e0*/  CS2R R4, SRZ ;  /* 0x0000000000047805 */ /* 0x000fe2000001ff00 */
[----:B------:R-:W3:Y:S04]  /*01f0*/  @!P0 LDG.E.EL R7, desc[UR4][R14.64] ;  /* 0x000000040e078981 */ /* 0x000ee8000c2e1900 */
[----:B------:R-:W4:Y:S04]  /*0200*/  @!P0 LDG.E.EL R21, desc[UR4][R10.64] ;  /* 0x000000040a158981 */ /* 0x000f28000c2e1900 */
[----:B------:R0:W5:Y:S04]  /*0210*/  @!P0 LDG.E.EL R20, desc[UR4][R10.64] ;  /* 0x000000040a148981 */ /* 0x000168000c2e1900 */
[----:B------:R-:W5:Y:S04]  /*0220*/  @!P0 LDG.E.EL.64 R4, desc[UR4][R16.64] ;  /* 0x0000000410048981 */ /* 0x000f68000c2e1b00 */
[----:B------:R-:W5:Y:S01]  /*0230*/  @!P0 LDG.E.EL.64 R8, desc[UR4][R18.64] ;  /* 0x0000000412088981 */ /* 0x000f62000c2e1b00 */
[----:B0-----:R-:W-:Y:S01]  /*0240*/  IMAD.MOV.U32 R10, RZ, RZ, -0x460a9f47 ;  /* 0xb9f560b9ff0a7424 */ /* 0x001fe200078e00ff */
[----:B------:R-:W-:-:S02]  /*0250*/  MOV R11, 0xb9f560b9 ;  /* 0xb9f560b9000b7802 */ /* 0x000fc40000000f00 */
[----:B------:R-:W-:Y:S01]  /*0260*/  MOV R12, 0x3bac840b ;  /* 0x3bac840b000c7802 */ /* 0x000fe20000000f00 */
[----:B------:R-:W-:Y:S01]  /*0270*/  IMAD.MOV.U32 R13, RZ, RZ, 0x3bac840b ;  /* 0x3bac840bff0d7424 */ /* 0x000fe200078e00ff */
[----:B------:R-:W-:Y:S01]  /*0280*/  HFMA2.MMA R14, -RZ, RZ, 1.853515625, -0.00091457366943359375 ;  /* 0x3f6a937eff0e7435 */ /* 0x000fe200000001ff */
[----:B--2---:R-:W-:Y:S01]  /*0290*/  FADD R6, -R6, R3 ;  /* 0x0000000306067221 */ /* 0x004fe20000000100 */
[----:B---3--:R-:W-:-:S03]  /*02a0*/  FADD R7, -R7, R2 ;  /* 0x0000000207077221 */ /* 0x008fc60000000100 */
[----:B----4-:R-:W-:Y:S01]  /*02b0*/  FMUL R6, R6, R21 ;  /* 0x0000001506067220 */ /* 0x010fe20000400000 */
[----:B-----5:R-:W-:-:S03]  /*02c0*/  FMUL R7, R7, R20 ;  /* 0x0000001407077220 */ /* 0x020fc60000400000 */
[----:B------:R-:W-:Y:S01]  /*02d0*/  FFMA R5, R6, R5, R9 ;  /* 0x0000000506057223 */ /* 0x000fe20000000009 */
[----:B------:R-:W-:-:S03]  /*02e0*/  FFMA R4, R7, R4, R8 ;  /* 0x0000000407047223 */ /* 0x000fc60000000008 */
[----:B------:R-:W-:Y:S01]  /*02f0*/  FMUL R2, R5, 0.70710676908493041992 ;  /* 0x3f3504f305027820 */ /* 0x000fe20000400000 */
[----:B------:R-:W-:-:S03]  /*0300*/  FMUL R3, R4, 0.70710676908493041992 ;  /* 0x3f3504f304037820 */ /* 0x000fc60000400000 */
[----:B------:R-:W-:Y:S01]  /*0310*/  FADD.FTZ R7, |R2|, -RZ ;  /* 0x800000ff02077221 */ /* 0x000fe20000010200 */
[----:B------:R-:W-:-:S04]  /*0320*/  FADD.FTZ R6, |R3|, -RZ ;  /* 0x800000ff03067221 */ /* 0x000fc80000010200 */
[----:B------:R-:W-:Y:S02]  /*0330*/  FSETP.GE.AND P2, PT, R7, 1.0029599666595458984, PT ;  /* 0x3f8060fe0700780b */ /* 0x000fe40003f46000 */
[----:B------:R-:W-:Y:S01]  /*0340*/  FSETP.GE.AND P1, PT, R6, 1.0029599666595458984, PT ;  /* 0x3f8060fe0600780b */ /* 0x000fe20003f26000 */
[----:B------:R-:W-:Y:S02]  /*0350*/  HFMA2.MMA R8, -RZ, RZ, 0.470947265625, -12.46875 ;  /* 0x3789ca3cff087435 */ /* 0x000fe400000001ff */
[----:B------:R-:W-:-:S08]  /*0360*/  HFMA2.MMA R9, -RZ, RZ, 0.470947265625, -12.46875 ;  /* 0x3789ca3cff097435 */ /* 0x000fd000000001ff */
[----:B------:R-:W-:Y:S01]  /*0370*/  @!P2 MOV R10, 0xba574d20 ;  /* 0xba574d20000aa802 */ /* 0x000fe20000000f00 */
[----:B------:R-:W-:Y:S02]  /*0380*/  @!P2 IMAD.MOV.U32 R8, RZ, RZ, 0x38b1e96a ;  /* 0x38b1e96aff08a424 */ /* 0x000fe400078e00ff */
[----:B------:R-:W-:Y:S01]  /*0390*/  @!P2 FMUL R7, R2, R2 ;  /* 0x000000020207a220 */ /* 0x000fe20000400000 */
[----:B------:R-:W-:Y:S01]  /*03a0*/  @!P1 MOV R9, 0x38b1e96a ;  /* 0x38b1e96a00099802 */ /* 0x000fe20000000f00 */
[----:B------:R-:W-:Y:S01]  /*03b0*/  @!P1 FMUL R6, R3, R3 ;  /* 0x0000000303069220 */ /* 0x000fe20000400000 */
[----:B------:R-:W-:Y:S01]  /*03c0*/  @!P1 MOV R11, 0xba574d20 ;  /* 0xba574d20000b9802 */ /* 0x000fe20000000f00 */
[----:B------:R-:W-:Y:S01]  /*03d0*/  FFMA.FTZ R15, R7, R8, R10 ;  /* 0x00000008070f7223 */ /* 0x000fe2000001000a */
[----:B------:R-:W-:Y:S01]  /*03e0*/  @!P2 MOV R12, 0x3baad5ea ;  /* 0x3baad5ea000ca802 */ /* 0x000fe20000000f00 */
[----:B------:R-:W-:Y:S01]  /*03f0*/  HFMA2.MMA R10, -RZ, RZ, -1.26171875, -2.110004425048828125e-05 ;  /* 0xbd0c8162ff0a7435 */ /* 0x000fe200000001ff */
[----:B------:R-:W-:-:S02]  /*0400*/  @!P1 IMAD.MOV.U32 R13, RZ, RZ, 0x3baad5ea ;  /* 0x3baad5eaff0d9424 */ /* 0x000fc400078e00ff */
[----:B------:R-:W-:Y:S01]  /*0410*/  FFMA.FTZ R8, R6, R9, R11 ;  /* 0x0000000906087223 */ /* 0x000fe2000001000b */
[----:B------:R-:W-:Y:S01]  /*0420*/  MOV R9, 0xbd0c8162 ;  /* 0xbd0c816200097802 */ /* 0x000fe20000000f00 */
[----:B------:R-:W-:Y:S01]  /*0430*/  FFMA.FTZ R15, R15, R7, R12 ;  /* 0x000000070f0f7223 */ /* 0x000fe2000001000c */
[----:B------:R-:W-:Y:S01]  /*0440*/  HFMA2.MMA R12, -RZ, RZ, 1.52734375, -41152 ;  /* 0x3e1cf906ff0c7435 */ /* 0x000fe200000001ff */
[----:B------:R-:W-:Y:S01]  /*0450*/  @!P2 MOV R10, 0xbcdc1be7 ;  /* 0xbcdc1be7000aa802 */ /* 0x000fe20000000f00 */
[----:B------:R-:W-:Y:S01]  /*0460*/  FFMA.FTZ R8, R8, R6, R13 ;  /* 0x0000000608087223 */ /* 0x000fe2000001000d */
[----:B------:R-:W-:-:S03]  /*0470*/  @!P1 MOV R9, 0xbcdc1be7 ;  /* 0xbcdc1be700099802 */ /* 0x000fc60000000f00 */
[----:B------:R-:W-:Y:S02]  /*0480*/  @!P2 IMAD.MOV.U32 R12, RZ, RZ, 0x3de718af ;  /* 0x3de718afff0ca424 */ /* 0x000fe400078e00ff */
[-C--:B------:R-:W-:Y:S01]  /*0490*/  FFMA.FTZ R15, R15, R7.reuse, R10 ;  /* 0x000000070f0f7223 */ /* 0x080fe2000001000a */
[-C--:B------:R-:W-:Y:S01]  /*04a0*/  FFMA.FTZ R8, R8, R6.reuse, R9 ;  /* 0x0000000608087223 */ /* 0x080fe20000010009 */
[----:B------:R-:W-:Y:S01]  /*04b0*/  MOV R9, 0x3e1cf906 ;  /* 0x3e1cf90600097802 */ /* 0x000fe20000000f00 */
[----:B------:R-:W-:Y:S01]  /*04c0*/  HFMA2.MMA R10, -RZ, RZ, 1.78125, -136.25 ;  /* 0x3f20d842ff0a7435 */ /* 0x000fe200000001ff */
[----:B------:R-:W-:Y:S01]  /*04d0*/  @!P1 IMAD.MOV.U32 R9, RZ, RZ, 0x3de718af ;  /* 0x3de718afff099424 */ /* 0x000fe200078e00ff */
[----:B------:R-:W-:Y:S01]  /*04e0*/  @!P2 MOV R14, 0xbec093ac ;  /* 0xbec093ac000ea802 */ /* 0x000fe20000000f00 */
[----:B------:R-:W-:Y:S01]  /*04f0*/  HFMA2.MMA R13, -RZ, RZ, 1.78125, -136.25 ;  /* 0x3f20d842ff0d7435 */ /* 0x000fe200000001ff */
[-C--:B------:R-:W-:Y:S01]  /*0500*/  FFMA.FTZ R15, R15, R7.reuse, R12 ;  /* 0x000000070f0f7223 */ /* 0x080fe2000001000c */
[----:B------:R-:W-:Y:S01]  /*0510*/  MOV R11, 0x3f6a937e ;  /* 0x3f6a937e000b7802 */ /* 0x000fe20000000f00 */
[----:B------:R-:W-:Y:S01]  /*0520*/  FFMA.FTZ R8, R8, R6, R9 ;  /* 0x0000000608087223 */ /* 0x000fe20000010009 */
[----:B------:R-:W-:Y:S01]  /*0530*/  @!P1 MOV R11, 0xbec093ac ;  /* 0xbec093ac000b9802 */ /* 0x000fe20000000f00 */
[----:B------:R-:W-:Y:S01]  /*0540*/  FFMA.FTZ R15, R15, R7, R14 ;  /* 0x000000070f0f7223 */ /* 0x000fe2000001000e */
[----:B------:R-:W-:-:S02]  /*0550*/  @!P2 MOV R10, 0x3e0375d3 ;  /* 0x3e0375d3000aa802 */ /* 0x000fc40000000f00 */
[----:B------:R-:W-:Y:S01]  /*0560*/  @!P1 MOV R13, 0x3e0375d3 ;  /* 0x3e0375d3000d9802 */ /* 0x000fe20000000f00 */
[----:B------:R-:W-:Y:S01]  /*0570*/  FFMA.FTZ R8, R8, R6, R11 ;  /* 0x0000000608087223 */ /* 0x000fe2000001000b */
[----:B------:R-:W-:Y:S01]  /*0580*/  FSEL R9, -R7, R2, P2 ;  /* 0x0000000207097208 */ /* 0x000fe20001000100 */
[----:B------:R-:W-:Y:S01]  /*0590*/  FFMA.FTZ R10, R15, R7, R10 ;  /* 0x000000070f0a7223 */ /* 0x000fe2000001000a */
[----:B------:R-:W-:Y:S01]  /*05a0*/  FSEL R7, -R6, R3, P1 ;  /* 0x0000000306077208 */ /* 0x000fe20000800100 */
[----:B------:R-:W-:Y:S02]  /*05b0*/  FFMA.FTZ R8, R8, R6, R13 ;  /* 0x0000000608087223 */ /* 0x000fe4000001000d */
[----:B------:R-:W-:Y:S02]  /*05c0*/  FFMA.FTZ R9, R10, R9, R9 ;  /* 0x000000090a097223 */ /* 0x000fe40000010009 */
[----:B------:R-:W-:Y:S02]  /*05d0*/  FFMA.FTZ R7, R8, R7, R7 ;  /* 0x0000000708077223 */ /* 0x000fe40000010007 */
[----:B------:R-:W0:Y:S08]  /*05e0*/  @P2 MUFU.EX2 R10, R9 ;  /* 0x00000009000a2308 */ /* 0x000e300000000800 */
[----:B------:R-:W1:Y:S01]  /*05f0*/  @P1 MUFU.EX2 R6, R7 ;  /* 0x0000000700061308 */ /* 0x000e620000000800 */
[----:B0-----:R-:W-:Y:S01]  /*0600*/  @P2 FADD R11, -R10, 1 ;  /* 0x3f8000000a0b2421 */ /* 0x001fe20000000100 */
[----:B-1----:R-:W-:-:S04]  /*0610*/  @P1 FADD R6, -R6, 1 ;  /* 0x3f80000006061421 */ /* 0x002fc80000000100 */
[----:B------:R-:W-:Y:S02]  /*0620*/  @P2 LOP3.LUT R9, R11, 0x80000000, R2, 0xf8, !PT ;  /* 0x800000000b092812 */ /* 0x000fe400078ef802 */
[----:B------:R-:W-:Y:S02]  /*0630*/  @P1 LOP3.LUT R7, R6, 0x80000000, R3, 0xf8, !PT ;  /* 0x8000000006071812 */ /* 0x000fe400078ef803 */
[----:B------:R-:W-:Y:S02]  /*0640*/  SHF.R.S32.HI R3, RZ, 0x1f, R0 ;  /* 0x0000001fff037819 */ /* 0x000fe40000011400 */
[----:B------:R-:W-:Y:S01]  /*0650*/  LEA R2, P1, R0, UR6, 0x2 ;  /* 0x0000000600027c11 */ /* 0x000fe2000f8210ff */
[----:B------:R-:W-:Y:S01]  /*0660*/  FMUL R5, R5, 0.5 ;  /* 0x3f00000005057820 */ /* 0x000fe20000400000 */
[----:B------:R-:W-:Y:S01]  /*0670*/  FMUL R4, R4, 0.5 ;  /* 0x3f00000004047820 */ /* 0x000fe20000400000 */
[----:B------:R-:W-:Y:S01]  /*0680*/  FADD R6, R9, 1 ;  /* 0x3f80000009067421 */ /* 0x000fe20000000000 */
[----:B------:R-:W-:Y:S01]  /*0690*/  FADD R7, R7, 1 ;  /* 0x3f80000007077421 */ /* 0x000fe20000000000 */
[----:B------:R-:W-:-:S02]  /*06a0*/  LEA.HI.X R3, R0, UR7, R3, 0x2, P1 ;  /* 0x0000000700037c11 */ /* 0x000fc400088f1403 */
[----:B------:R-:W-:Y:S01]  /*06b0*/  FMUL R5, R5, R6 ;  /* 0x0000000605057220 */ /* 0x000fe20000400000 */
[----:B------:R-:W-:Y:S01]  /*06c0*/  FMUL R4, R4, R7 ;  /* 0x0000000704047220 */ /* 0x000fe20000400000 */
[----:B------:R-:W-:Y:S06]  /*06d0*/  @P0 EXIT ;  /* 0x000000000000094d */ /* 0x000fec0003800000 */
[----:B------:R-:W-:Y:S01]  /*06e0*/  STG.E.64 desc[UR4][R2.64], R4 ;  /* 0x0000000402007986 */ /* 0x000fe2000c101b04 */
[----:B------:R-:W-:Y:S05]  /*06f0*/  EXIT ;  /* 0x000000000000794d */ /* 0x000fea0003800000 */
.L_x_0:
[----:B------:R-:W-:-:S00]  /*0700*/  BRA `(.L_x_0) ;  /* 0xfffffffc00fc7947 */ /* 0x000fc0000383ffff */
[----:B------:R-:W-:-:S00]  /*0710*/  NOP ;  /* 0x0000000000007918 */ /* 0x000fc00000000000 */
        /* <DEDUP_REMOVED lines=14> */
.L_x_1:


//--------------------- .nv.global.init           --------------------------
	.section	.nv.global.init,"aw",@progbits
.nv.global.init:
	.type		_$_str,@object
	.size		_$_str,(.L_0 - _$_str)
_$_str:
        /*0000*/ 	.byte	0x5f, 0x5f, 0x43, 0x55, 0x44, 0x41, 0x5f, 0x46, 0x54, 0x5a, 0x00
.L_0:


//--------------------- .nv.constant0.triton_poi_fused_gelu_native_layer_norm_1 --------------------------
	.section	.nv.constant0.triton_poi_fused_gelu_native_layer_norm_1,"a",@progbits
	.sectionflags	@""
	.align	4
.nv.constant0.triton_poi_fused_gelu_native_layer_norm_1:
	.zero		580
